//
// Generated by NVIDIA NVVM Compiler
//
// Compiler Build ID: CL-36424714
// Cuda compilation tools, release 13.0, V13.0.88
// Based on NVVM 20.0.0
//

.version 9.0
.target sm_100
.address_size 64

	// .globl	_Z6addGPUPiS_S_i

.visible .entry _Z6addGPUPiS_S_i(
	.param .u64 .ptr .align 1 _Z6addGPUPiS_S_i_param_0,
	.param .u64 .ptr .align 1 _Z6addGPUPiS_S_i_param_1,
	.param .u64 .ptr .align 1 _Z6addGPUPiS_S_i_param_2,
	.param .u32 _Z6addGPUPiS_S_i_param_3
)
{
	.reg .pred 	%p<2>;
	.reg .b32 	%r<6>;
	.reg .b64 	%rd<11>;

	ld.param.u64 	%rd1, [_Z6addGPUPiS_S_i_param_0];
	ld.param.u64 	%rd2, [_Z6addGPUPiS_S_i_param_1];
	ld.param.u64 	%rd3, [_Z6addGPUPiS_S_i_param_2];
	ld.param.u32 	%r2, [_Z6addGPUPiS_S_i_param_3];
	mov.u32 	%r1, %ctaid.x;
	setp.ge.s32 	%p1, %r1, %r2;
	@%p1 bra 	$L__BB0_2;
	cvta.to.global.u64 	%rd4, %rd1;
	cvta.to.global.u64 	%rd5, %rd2;
	cvta.to.global.u64 	%rd6, %rd3;
	mul.wide.u32 	%rd7, %r1, 4;
	add.s64 	%rd8, %rd4, %rd7;
	ld.global.u32 	%r3, [%rd8];
	add.s64 	%rd9, %rd5, %rd7;
	ld.global.u32 	%r4, [%rd9];
	add.s32 	%r5, %r4, %r3;
	add.s64 	%rd10, %rd6, %rd7;
	st.global.u32 	[%rd10], %r5;
$L__BB0_2:
	ret;

}


// ===== COMPILED SASS (sm_100) =====

	.target	sm_100

	.elftype	@"ET_EXEC"


//--------------------- .note.nv.tkinfo           --------------------------
	.section	.note.nv.tkinfo,"",@"SHT_NOTE"
	.sectionflags	@"SHF_NOTE_NV_TKINFO"
	.tkinfo
        /*0018*/ 	.word	0x00000002
        /*0030*/ 	.string	""
        /*0030*/ 	.string	"ptxas"
        /*0030*/ 	.string	"Cuda compilation tools, release 13.0, V13.0.88"
        /*0030*/ 	.string	"Build cuda_13.0.r13.0/compiler.36424714_0"
        /*0030*/ 	.string	"-arch sm_100 -m 64 "



//--------------------- .note.nv.cuinfo           --------------------------
	.section	.note.nv.cuinfo,"",@"SHT_NOTE"
	.sectionflags	@"SHF_NOTE_NV_CUINFO"
        /*0018*/ 	.short	0x0002
        /*001a*/ 	.short	0x0064
        /*001c*/ 	.short	0x0082
	.zero		2


//--------------------- .nv.info                  --------------------------
	.section	.nv.info,"",@"SHT_CUDA_INFO"
	.align	4


	//----- nvinfo : EIATTR_REGCOUNT
	.align		4
        /*0000*/ 	.byte	0x04, 0x2f
        /*0002*/ 	.short	(.L_1 - .L_0)
	.align		4
.L_0:
        /*0004*/ 	.word	index@(_Z6addGPUPiS_S_i)
        /*0008*/ 	.word	0x0000000c


	//----- nvinfo : EIATTR_FRAME_SIZE
	.align		4
.L_1:
        /*000c*/ 	.byte	0x04, 0x11
        /*000e*/ 	.short	(.L_3 - .L_2)
	.align		4
.L_2:
        /*0010*/ 	.word	index@(_Z6addGPUPiS_S_i)
        /*0014*/ 	.word	0x00000000


	//----- nvinfo : EIATTR_MIN_STACK_SIZE
	.align		4
.L_3:
        /*0018*/ 	.byte	0x04, 0x12
        /*001a*/ 	.short	(.L_5 - .L_4)
	.align		4
.L_4:
        /*001c*/ 	.word	index@(_Z6addGPUPiS_S_i)
        /*0020*/ 	.word	0x00000000
.L_5:


//--------------------- .nv.compat                --------------------------
	.section	.nv.compat,"",@"SHT_CUDA_COMPAT_INFO"
	.align	4
        /*0000*/ 	.byte	0x02, 0x09, 0x00, 0x00, 0x02, 0x02, 0x01, 0x00, 0x02, 0x05, 0x05, 0x00, 0x03, 0x07, 0x01, 0x01
        /*0010*/ 	.byte	0x02, 0x03, 0x00, 0x00, 0x02, 0x06, 0x01, 0x00, 0x04, 0x0b, 0x08, 0x00, 0x09, 0x00, 0x00, 0x00
        /*0020*/ 	.byte	0x00, 0x00, 0x00, 0x00


//--------------------- .nv.info._Z6addGPUPiS_S_i --------------------------
	.section	.nv.info._Z6addGPUPiS_S_i,"",@"SHT_CUDA_INFO"
	.sectionflags	@""
	.align	4


	//----- nvinfo : EIATTR_CUDA_API_VERSION
	.align		4
        /*0000*/ 	.byte	0x04, 0x37
        /*0002*/ 	.short	(.L_7 - .L_6)
.L_6:
        /*0004*/ 	.word	0x00000082


	//----- nvinfo : EIATTR_KPARAM_INFO
	.align		4
.L_7:
        /*0008*/ 	.byte	0x04, 0x17
        /*000a*/ 	.short	(.L_9 - .L_8)
.L_8:
        /*000c*/ 	.word	0x00000000
        /*0010*/ 	.short	0x0003
        /*0012*/ 	.short	0x0018
        /*0014*/ 	.byte	0x00, 0xf0, 0x11, 0x00


	//----- nvinfo : EIATTR_KPARAM_INFO
	.align		4
.L_9:
        /*0018*/ 	.byte	0x04, 0x17
        /*001a*/ 	.short	(.L_11 - .L_10)
.L_10:
        /*001c*/ 	.word	0x00000000
        /*0020*/ 	.short	0x0002
        /*0022*/ 	.short	0x0010
        /*0024*/ 	.byte	0x00, 0xf5, 0x21, 0x00


	//----- nvinfo : EIATTR_KPARAM_INFO
	.align		4
.L_11:
        /*0028*/ 	.byte	0x04, 0x17
        /*002a*/ 	.short	(.L_13 - .L_12)
.L_12:
        /*002c*/ 	.word	0x00000000
        /*0030*/ 	.short	0x0001
        /*0032*/ 	.short	0x0008
        /*0034*/ 	.byte	0x00, 0xf5, 0x21, 0x00


	//----- nvinfo : EIATTR_KPARAM_INFO
	.align		4
.L_13:
        /*0038*/ 	.byte	0x04, 0x17
        /*003a*/ 	.short	(.L_15 - .L_14)
.L_14:
        /*003c*/ 	.word	0x00000000
        /*0040*/ 	.short	0x0000
        /*0042*/ 	.short	0x0000
        /*0044*/ 	.byte	0x00, 0xf5, 0x21, 0x00


	//----- nvinfo : EIATTR_SPARSE_MMA_MASK
	.align		4
.L_15:
        /*0048*/ 	.byte	0x03, 0x50
        /*004a*/ 	.short	0x0000


	//----- nvinfo : EIATTR_MAXREG_COUNT
	.align		4
        /*004c*/ 	.byte	0x03, 0x1b
        /*004e*/ 	.short	0x00ff


	//----- nvinfo : EIATTR_MERCURY_ISA_VERSION
	.align		4
        /*0050*/ 	.byte	0x03, 0x5f
        /*0052*/ 	.short	0x0101


	//----- nvinfo : EIATTR_VRC_CTA_INIT_COUNT
	.align		4
        /*0054*/ 	.byte	0x02, 0x4a
	.zero		1
	.zero		1


	//----- nvinfo : EIATTR_EXIT_INSTR_OFFSETS
	.align		4
        /*0058*/ 	.byte	0x04, 0x1c
        /*005a*/ 	.short	(.L_17 - .L_16)


	//   ....[0]....
.L_16:
        /*005c*/ 	.word	0x00000040


	//   ....[1]....
        /*0060*/ 	.word	0x00000100


	//----- nvinfo : EIATTR_CBANK_PARAM_SIZE
	.align		4
.L_17:
        /*0064*/ 	.byte	0x03, 0x19
        /*0066*/ 	.short	0x001c


	//----- nvinfo : EIATTR_PARAM_CBANK
	.align		4
        /*0068*/ 	.byte	0x04, 0x0a
        /*006a*/ 	.short	(.L_19 - .L_18)
	.align		4
.L_18:
        /*006c*/ 	.word	index@(.nv.constant0._Z6addGPUPiS_S_i)
        /*0070*/ 	.short	0x0380
        /*0072*/ 	.short	0x001c


	//----- nvinfo : EIATTR_SW_WAR
	.align		4
.L_19:
        /*0074*/ 	.byte	0x04, 0x36
        /*0076*/ 	.short	(.L_21 - .L_20)
.L_20:
        /*0078*/ 	.word	0x00000008
.L_21:


//--------------------- .nv.callgraph             --------------------------
	.section	.nv.callgraph,"",@"SHT_CUDA_CALLGRAPH"
	.align	4
	.sectionentsize	8
	.align		4
        /*0000*/ 	.word	0x00000000
	.align		4
        /*0004*/ 	.word	0xffffffff
	.align		4
        /*0008*/ 	.word	0x00000000
	.align		4
        /*000c*/ 	.word	0xfffffffe
	.align		4
        /*0010*/ 	.word	0x00000000
	.align		4
        /*0014*/ 	.word	0xfffffffd
	.align		4
        /*0018*/ 	.word	0x00000000
	.align		4
        /*001c*/ 	.word	0xfffffffc


//--------------------- .text._Z6addGPUPiS_S_i    --------------------------
	.section	.text._Z6addGPUPiS_S_i,"ax",@progbits
	.align	128
        .global         _Z6addGPUPiS_S_i
        .type           _Z6addGPUPiS_S_i,@function
        .size           _Z6addGPUPiS_S_i,(.L_x_1 - _Z6addGPUPiS_S_i)
        .other          _Z6addGPUPiS_S_i,@"STO_CUDA_ENTRY STV_DEFAULT"
_Z6addGPUPiS_S_i:
.text._Z6addGPUPiS_S_i:
[----:B------:R-:W-:Y:S01]  /*0000*/  LDC R1, c[0x0][0x37c] ;  /* 0x0000df00ff017b82 */ /* 0x000fe20000000800 */
[----:B------:R-:W0:Y:S01]  /*0010*/  S2R R9, SR_CTAID.X ;  /* 0x0000000000097919 */ /* 0x000e220000002500 */
[----:B------:R-:W0:Y:S02]  /*0020*/  LDCU UR4, c[0x0][0x398] ;  /* 0x00007300ff0477ac */ /* 0x000e240008000800 */
[----:B0-----:R-:W-:-:S13]  /*0030*/  ISETP.GE.AND P0, PT, R9, UR4, PT ;  /* 0x0000000409007c0c */ /* 0x001fda000bf06270 */
[----:B------:R-:W-:Y:S05]  /*0040*/  @P0 EXIT ;  /* 0x000000000000094d */ /* 0x000fea0003800000 */
[----:B------:R-:W0:Y:S01]  /*0050*/  LDC.64 R2, c[0x0][0x380] ;  /* 0x0000e000ff027b82 */ /* 0x000e220000000a00 */
[----:B------:R-:W1:Y:S07]  /*0060*/  LDCU.64 UR4, c[0x0][0x358] ;  /* 0x00006b00ff0477ac */ /* 0x000e6e0008000a00 */
[----:B------:R-:W2:Y:S08]  /*0070*/  LDC.64 R4, c[0x0][0x388] ;  /* 0x0000e200ff047b82 */ /* 0x000eb00000000a00 */
[----:B------:R-:W3:Y:S01]  /*0080*/  LDC.64 R6, c[0x0][0x390] ;  /* 0x0000e400ff067b82 */ /* 0x000ee20000000a00 */
[----:B0-----:R-:W-:-:S06]  /*0090*/  IMAD.WIDE.U32 R2, R9, 0x4, R2 ;  /* 0x0000000409027825 */ /* 0x001fcc00078e0002 */
[----:B-1----:R-:W4:Y:S01]  /*00a0*/  LDG.E R2, desc[UR4][R2.64] ;  /* 0x0000000402027981 */ /* 0x002f22000c1e1900 */
[----:B--2---:R-:W-:-:S06]  /*00b0*/  IMAD.WIDE.U32 R4, R9, 0x4, R4 ;  /* 0x0000000409047825 */ /* 0x004fcc00078e0004 */
[----:B------:R-:W4:Y:S01]  /*00c0*/  LDG.E R5, desc[UR4][R4.64] ;  /* 0x0000000404057981 */ /* 0x000f22000c1e1900 */
[----:B---3--:R-:W-:Y:S01]  /*00d0*/  IMAD.WIDE.U32 R6, R9, 0x4, R6 ;  /* 0x0000000409067825 */ /* 0x008fe200078e0006 */
[----:B----4-:R-:W-:-:S05]  /*00e0*/  IADD3 R9, PT, PT, R2, R5, RZ ;  /* 0x0000000502097210 */ /* 0x010fca0007ffe0ff */
[----:B------:R-:W-:Y:S01]  /*00f0*/  STG.E desc[UR4][R6.64], R9 ;  /* 0x0000000906007986 */ /* 0x000fe2000c101904 */
[----:B------:R-:W-:Y:S05]  /*0100*/  EXIT ;  /* 0x000000000000794d */ /* 0x000fea0003800000 */
.L_x_0:
[----:B------:R-:W-:-:S00]  /*0110*/  BRA `(.L_x_0) ;  /* 0xfffffffc00fc7947 */ /* 0x000fc0000383ffff */
[----:B------:R-:W-:-:S00]  /*0120*/  NOP ;  /* 0x0000000000007918 */ /* 0x000fc00000000000 */
        /* <DEDUP_REMOVED lines=13> */
.L_x_1:


//--------------------- .nv.shared.reserved.0     --------------------------
	.section	.nv.shared.reserved.0,"aw",@nobits
	.weak		__nv_reservedSMEM_offset_0_alias
	.size		__nv_reservedSMEM_offset_0_alias, 0, 64
	.other		__nv_reservedSMEM_offset_0_alias,@"STO_CUDA_RESERVED_SHARED STV_DEFAULT"
__nv_reservedSMEM_offset_0_alias:
	.zero		0
	.zero		64


//--------------------- .nv.constant0._Z6addGPUPiS_S_i --------------------------
	.section	.nv.constant0._Z6addGPUPiS_S_i,"a",@progbits
	.sectionflags	@""
	.align	4
.nv.constant0._Z6addGPUPiS_S_i:
	.zero		924


//--------------------- SYMBOLS --------------------------

	.type		.nv.reservedSmem.offset0,@object
	.size		.nv.reservedSmem.offset0,0x4
